//
// Generated by NVIDIA NVVM Compiler
//
// Compiler Build ID: CL-36424714
// Cuda compilation tools, release 13.0, V13.0.88
// Based on NVVM 20.0.0
//

.version 9.0
.target sm_100
.address_size 64

	// .globl	_Z14vec_sum_reducePfPdj
.extern .shared .align 16 .b8 block_sum[];

.visible .entry _Z14vec_sum_reducePfPdj(
	.param .u64 .ptr .align 1 _Z14vec_sum_reducePfPdj_param_0,
	.param .u64 .ptr .align 1 _Z14vec_sum_reducePfPdj_param_1,
	.param .u32 _Z14vec_sum_reducePfPdj_param_2
)
{
	.reg .pred 	%p<6>;
	.reg .b32 	%r<16>;
	.reg .b32 	%f<2>;
	.reg .b64 	%rd<8>;
	.reg .b64 	%fd<10>;

	ld.param.u64 	%rd2, [_Z14vec_sum_reducePfPdj_param_0];
	ld.param.u64 	%rd3, [_Z14vec_sum_reducePfPdj_param_1];
	ld.param.u32 	%r9, [_Z14vec_sum_reducePfPdj_param_2];
	mov.u32 	%r1, %tid.x;
	shl.b32 	%r10, %r1, 3;
	mov.u32 	%r11, block_sum;
	add.s32 	%r2, %r11, %r10;
	mov.b64 	%rd4, 0;
	st.shared.u64 	[%r2], %rd4;
	setp.ge.u32 	%p1, %r1, %r9;
	@%p1 bra 	$L__BB0_4;
	mov.u32 	%r3, %ntid.x;
	cvta.to.global.u64 	%rd1, %rd2;
	mov.f64 	%fd9, 0d0000000000000000;
	mov.u32 	%r14, %r1;
$L__BB0_2:
	mul.wide.u32 	%rd5, %r14, 4;
	add.s64 	%rd6, %rd1, %rd5;
	ld.global.f32 	%f1, [%rd6];
	cvt.f64.f32 	%fd4, %f1;
	add.f64 	%fd9, %fd9, %fd4;
	add.s32 	%r14, %r14, %r3;
	setp.lt.u32 	%p2, %r14, %r9;
	@%p2 bra 	$L__BB0_2;
	st.shared.f64 	[%r2], %fd9;
$L__BB0_4:
	bar.sync 	0;
	mov.u32 	%r15, %ntid.x;
	setp.lt.u32 	%p3, %r15, 2;
	@%p3 bra 	$L__BB0_8;
$L__BB0_5:
	shr.u32 	%r8, %r15, 1;
	setp.ge.u32 	%p4, %r1, %r8;
	@%p4 bra 	$L__BB0_7;
	shl.b32 	%r12, %r8, 3;
	add.s32 	%r13, %r2, %r12;
	ld.shared.f64 	%fd5, [%r13];
	ld.shared.f64 	%fd6, [%r2];
	add.f64 	%fd7, %fd5, %fd6;
	st.shared.f64 	[%r2], %fd7;
$L__BB0_7:
	bar.sync 	0;
	setp.gt.u32 	%p5, %r15, 3;
	mov.u32 	%r15, %r8;
	@%p5 bra 	$L__BB0_5;
$L__BB0_8:
	cvta.to.global.u64 	%rd7, %rd3;
	ld.shared.f64 	%fd8, [block_sum];
	st.global.f64 	[%rd7], %fd8;
	ret;

}


// ===== COMPILED SASS (sm_100) =====

	.target	sm_100

	.elftype	@"ET_EXEC"


//--------------------- .note.nv.tkinfo           --------------------------
	.section	.note.nv.tkinfo,"",@"SHT_NOTE"
	.sectionflags	@"SHF_NOTE_NV_TKINFO"
	.tkinfo
        /*0018*/ 	.word	0x00000002
        /*0030*/ 	.string	""
        /*0030*/ 	.string	"ptxas"
        /*0030*/ 	.string	"Cuda compilation tools, release 13.0, V13.0.88"
        /*0030*/ 	.string	"Build cuda_13.0.r13.0/compiler.36424714_0"
        /*0030*/ 	.string	"-arch sm_100 -m 64 "



//--------------------- .note.nv.cuinfo           --------------------------
	.section	.note.nv.cuinfo,"",@"SHT_NOTE"
	.sectionflags	@"SHF_NOTE_NV_CUINFO"
        /*0018*/ 	.short	0x0002
        /*001a*/ 	.short	0x0064
        /*001c*/ 	.short	0x0082
	.zero		2


//--------------------- .nv.info                  --------------------------
	.section	.nv.info,"",@"SHT_CUDA_INFO"
	.align	4


	//----- nvinfo : EIATTR_REGCOUNT
	.align		4
        /*0000*/ 	.byte	0x04, 0x2f
        /*0002*/ 	.short	(.L_1 - .L_0)
	.align		4
.L_0:
        /*0004*/ 	.word	index@(_Z14vec_sum_reducePfPdj)
        /*0008*/ 	.word	0x00000010


	//----- nvinfo : EIATTR_FRAME_SIZE
	.align		4
.L_1:
        /*000c*/ 	.byte	0x04, 0x11
        /*000e*/ 	.short	(.L_3 - .L_2)
	.align		4
.L_2:
        /*0010*/ 	.word	index@(_Z14vec_sum_reducePfPdj)
        /*0014*/ 	.word	0x00000000


	//----- nvinfo : EIATTR_MIN_STACK_SIZE
	.align		4
.L_3:
        /*0018*/ 	.byte	0x04, 0x12
        /*001a*/ 	.short	(.L_5 - .L_4)
	.align		4
.L_4:
        /*001c*/ 	.word	index@(_Z14vec_sum_reducePfPdj)
        /*0020*/ 	.word	0x00000000
.L_5:


//--------------------- .nv.compat                --------------------------
	.section	.nv.compat,"",@"SHT_CUDA_COMPAT_INFO"
	.align	4
        /*0000*/ 	.byte	0x02, 0x09, 0x00, 0x00, 0x02, 0x02, 0x01, 0x00, 0x02, 0x05, 0x05, 0x00, 0x03, 0x07, 0x01, 0x01
        /*0010*/ 	.byte	0x02, 0x03, 0x00, 0x00, 0x02, 0x06, 0x01, 0x00, 0x04, 0x0b, 0x08, 0x00, 0x01, 0x00, 0x00, 0x00
        /*0020*/ 	.byte	0x00, 0x00, 0x00, 0x00


//--------------------- .nv.info._Z14vec_sum_reducePfPdj --------------------------
	.section	.nv.info._Z14vec_sum_reducePfPdj,"",@"SHT_CUDA_INFO"
	.sectionflags	@""
	.align	4


	//----- nvinfo : EIATTR_CUDA_API_VERSION
	.align		4
        /*0000*/ 	.byte	0x04, 0x37
        /*0002*/ 	.short	(.L_7 - .L_6)
.L_6:
        /*0004*/ 	.word	0x00000082


	//----- nvinfo : EIATTR_KPARAM_INFO
	.align		4
.L_7:
        /*0008*/ 	.byte	0x04, 0x17
        /*000a*/ 	.short	(.L_9 - .L_8)
.L_8:
        /*000c*/ 	.word	0x00000000
        /*0010*/ 	.short	0x0002
        /*0012*/ 	.short	0x0010
        /*0014*/ 	.byte	0x00, 0xf0, 0x11, 0x00


	//----- nvinfo : EIATTR_KPARAM_INFO
	.align		4
.L_9:
        /*0018*/ 	.byte	0x04, 0x17
        /*001a*/ 	.short	(.L_11 - .L_10)
.L_10:
        /*001c*/ 	.word	0x00000000
        /*0020*/ 	.short	0x0001
        /*0022*/ 	.short	0x0008
        /*0024*/ 	.byte	0x00, 0xf5, 0x21, 0x00


	//----- nvinfo : EIATTR_KPARAM_INFO
	.align		4
.L_11:
        /*0028*/ 	.byte	0x04, 0x17
        /*002a*/ 	.short	(.L_13 - .L_12)
.L_12:
        /*002c*/ 	.word	0x00000000
        /*0030*/ 	.short	0x0000
        /*0032*/ 	.short	0x0000
        /*0034*/ 	.byte	0x00, 0xf5, 0x21, 0x00


	//----- nvinfo : EIATTR_SPARSE_MMA_MASK
	.align		4
.L_13:
        /*0038*/ 	.byte	0x03, 0x50
        /*003a*/ 	.short	0x0000


	//----- nvinfo : EIATTR_MAXREG_COUNT
	.align		4
        /*003c*/ 	.byte	0x03, 0x1b
        /*003e*/ 	.short	0x00ff


	//----- nvinfo : EIATTR_NUM_BARRIERS
	.align		4
        /*0040*/ 	.byte	0x02, 0x4c
        /*0042*/ 	.byte	0x01
	.zero		1


	//----- nvinfo : EIATTR_MERCURY_ISA_VERSION
	.align		4
        /*0044*/ 	.byte	0x03, 0x5f
        /*0046*/ 	.short	0x0101


	//----- nvinfo : EIATTR_VRC_CTA_INIT_COUNT
	.align		4
        /*0048*/ 	.byte	0x02, 0x4a
	.zero		1
	.zero		1


	//----- nvinfo : EIATTR_EXIT_INSTR_OFFSETS
	.align		4
        /*004c*/ 	.byte	0x04, 0x1c
        /*004e*/ 	.short	(.L_15 - .L_14)


	//   ....[0]....
.L_14:
        /*0050*/ 	.word	0x00000310


	//----- nvinfo : EIATTR_CRS_STACK_SIZE
	.align		4
.L_15:
        /*0054*/ 	.byte	0x04, 0x1e
        /*0056*/ 	.short	(.L_17 - .L_16)
.L_16:
        /*0058*/ 	.word	0x00000000


	//----- nvinfo : EIATTR_CBANK_PARAM_SIZE
	.align		4
.L_17:
        /*005c*/ 	.byte	0x03, 0x19
        /*005e*/ 	.short	0x0014


	//----- nvinfo : EIATTR_PARAM_CBANK
	.align		4
        /*0060*/ 	.byte	0x04, 0x0a
        /*0062*/ 	.short	(.L_19 - .L_18)
	.align		4
.L_18:
        /*0064*/ 	.word	index@(.nv.constant0._Z14vec_sum_reducePfPdj)
        /*0068*/ 	.short	0x0380
        /*006a*/ 	.short	0x0014


	//----- nvinfo : EIATTR_SW_WAR
	.align		4
.L_19:
        /*006c*/ 	.byte	0x04, 0x36
        /*006e*/ 	.short	(.L_21 - .L_20)
.L_20:
        /*0070*/ 	.word	0x00000008
.L_21:


//--------------------- .nv.callgraph             --------------------------
	.section	.nv.callgraph,"",@"SHT_CUDA_CALLGRAPH"
	.align	4
	.sectionentsize	8
	.align		4
        /*0000*/ 	.word	0x00000000
	.align		4
        /*0004*/ 	.word	0xffffffff
	.align		4
        /*0008*/ 	.word	0x00000000
	.align		4
        /*000c*/ 	.word	0xfffffffe
	.align		4
        /*0010*/ 	.word	0x00000000
	.align		4
        /*0014*/ 	.word	0xfffffffd
	.align		4
        /*0018*/ 	.word	0x00000000
	.align		4
        /*001c*/ 	.word	0xfffffffc


//--------------------- .text._Z14vec_sum_reducePfPdj --------------------------
	.section	.text._Z14vec_sum_reducePfPdj,"ax",@progbits
	.align	128
        .global         _Z14vec_sum_reducePfPdj
        .type           _Z14vec_sum_reducePfPdj,@function
        .size           _Z14vec_sum_reducePfPdj,(.L_x_7 - _Z14vec_sum_reducePfPdj)
        .other          _Z14vec_sum_reducePfPdj,@"STO_CUDA_ENTRY STV_DEFAULT"
_Z14vec_sum_reducePfPdj:
.text._Z14vec_sum_reducePfPdj:
[----:B------:R-:W-:Y:S08]  /*0000*/  LDC R1, c[0x0][0x37c] ;  /* 0x0000df00ff017b82 */ /* 0x000ff00000000800 */
[----:B------:R-:W0:Y:S01]  /*0010*/  S2UR UR5, SR_CgaCtaId ;  /* 0x00000000000579c3 */ /* 0x000e220000008800 */
[----:B------:R-:W1:Y:S01]  /*0020*/  S2R R10, SR_TID.X ;  /* 0x00000000000a7919 */ /* 0x000e620000002100 */
[----:B------:R-:W-:Y:S01]  /*0030*/  UMOV UR4, 0x400 ;  /* 0x0000040000047882 */ /* 0x000fe20000000000 */
[----:B------:R-:W2:Y:S01]  /*0040*/  LDCU.64 UR6, c[0x0][0x358] ;  /* 0x00006b00ff0677ac */ /* 0x000ea20008000a00 */
[----:B------:R-:W-:Y:S01]  /*0050*/  BSSY.RECONVERGENT B0, `(.L_x_0) ;  /* 0x0000015000007945 */ /* 0x000fe20003800200 */
[----:B0-----:R-:W-:Y:S01]  /*0060*/  ULEA UR4, UR5, UR4, 0x18 ;  /* 0x0000000405047291 */ /* 0x001fe2000f8ec0ff */
[----:B------:R-:W0:Y:S05]  /*0070*/  LDCU UR5, c[0x0][0x390] ;  /* 0x00007200ff0577ac */ /* 0x000e2a0008000800 */
[----:B-1----:R-:W-:-:S05]  /*0080*/  LEA R11, R10, UR4, 0x3 ;  /* 0x000000040a0b7c11 */ /* 0x002fca000f8e18ff */
[----:B------:R1:W-:Y:S01]  /*0090*/  STS.64 [R11], RZ ;  /* 0x000000ff0b007388 */ /* 0x0003e20000000a00 */
[----:B0-----:R-:W-:-:S13]  /*00a0*/  ISETP.GE.U32.AND P0, PT, R10, UR5, PT ;  /* 0x000000050a007c0c */ /* 0x001fda000bf06070 */
[----:B-12---:R-:W-:Y:S05]  /*00b0*/  @P0 BRA `(.L_x_1) ;  /* 0x0000000000380947 */ /* 0x006fea0003800000 */
[----:B------:R-:W0:Y:S01]  /*00c0*/  LDC R0, c[0x0][0x360] ;  /* 0x0000d800ff007b82 */ /* 0x000e220000000800 */
[----:B------:R-:W-:Y:S01]  /*00d0*/  BSSY.RECONVERGENT B1, `(.L_x_2) ;  /* 0x000000b000017945 */ /* 0x000fe20003800200 */
[----:B------:R-:W-:Y:S01]  /*00e0*/  IMAD.MOV.U32 R13, RZ, RZ, R10 ;  /* 0x000000ffff0d7224 */ /* 0x000fe200078e000a */
[----:B------:R-:W-:-:S05]  /*00f0*/  CS2R R2, SRZ ;  /* 0x0000000000027805 */ /* 0x000fca000001ff00 */
[----:B------:R-:W1:Y:S02]  /*0100*/  LDC.64 R8, c[0x0][0x380] ;  /* 0x0000e000ff087b82 */ /* 0x000e640000000a00 */
.L_x_3:
[----:B-1----:R-:W-:-:S06]  /*0110*/  IMAD.WIDE.U32 R4, R13, 0x4, R8 ;  /* 0x000000040d047825 */ /* 0x002fcc00078e0008 */
[----:B------:R-:W2:Y:S01]  /*0120*/  LDG.E R4, desc[UR6][R4.64] ;  /* 0x0000000604047981 */ /* 0x000ea2000c1e1900 */
[----:B0-----:R-:W-:-:S05]  /*0130*/  IMAD.IADD R13, R0, 0x1, R13 ;  /* 0x00000001000d7824 */ /* 0x001fca00078e020d */
[----:B------:R-:W-:Y:S01]  /*0140*/  ISETP.GE.U32.AND P0, PT, R13, UR5, PT ;  /* 0x000000050d007c0c */ /* 0x000fe2000bf06070 */
[----:B--2---:R-:W0:Y:S02]  /*0150*/  F2F.F64.F32 R6, R4 ;  /* 0x0000000400067310 */ /* 0x004e240000201800 */
[----:B0-----:R-:W-:-:S10]  /*0160*/  DADD R2, R6, R2 ;  /* 0x0000000006027229 */ /* 0x001fd40000000002 */
[----:B------:R-:W-:Y:S05]  /*0170*/  @!P0 BRA `(.L_x_3) ;  /* 0xfffffffc00e48947 */ /* 0x000fea000383ffff */
[----:B------:R-:W-:Y:S05]  /*0180*/  BSYNC.RECONVERGENT B1 ;  /* 0x0000000000017941 */ /* 0x000fea0003800200 */
.L_x_2:
[----:B------:R0:W-:Y:S02]  /*0190*/  STS.64 [R11], R2 ;  /* 0x000000020b007388 */ /* 0x0001e40000000a00 */
.L_x_1:
[----:B------:R-:W-:Y:S05]  /*01a0*/  BSYNC.RECONVERGENT B0 ;  /* 0x0000000000007941 */ /* 0x000fea0003800200 */
.L_x_0:
[----:B------:R-:W1:Y:S01]  /*01b0*/  LDCU UR4, c[0x0][0x360] ;  /* 0x00006c00ff0477ac */ /* 0x000e620008000800 */
[----:B------:R-:W-:Y:S01]  /*01c0*/  BAR.SYNC.DEFER_BLOCKING 0x0 ;  /* 0x0000000000007b1d */ /* 0x000fe20000010000 */
[----:B-1----:R-:W-:-:S09]  /*01d0*/  UISETP.GE.U32.AND UP0, UPT, UR4, 0x2, UPT ;  /* 0x000000020400788c */ /* 0x002fd2000bf06070 */
[----:B------:R-:W-:Y:S05]  /*01e0*/  BRA.U !UP0, `(.L_x_4) ;  /* 0x0000000108307547 */ /* 0x000fea000b800000 */
[----:B------:R-:W-:-:S07]  /*01f0*/  IMAD.U32 R0, RZ, RZ, UR4 ;  /* 0x00000004ff007e24 */ /* 0x000fce000f8e00ff */
.L_x_5:
[----:B------:R-:W-:-:S04]  /*0200*/  SHF.R.U32.HI R7, RZ, 0x1, R0 ;  /* 0x00000001ff077819 */ /* 0x000fc80000011600 */
[----:B------:R-:W-:-:S13]  /*0210*/  ISETP.GE.U32.AND P0, PT, R10, R7, PT ;  /* 0x000000070a00720c */ /* 0x000fda0003f06070 */
[----:B------:R-:W-:Y:S01]  /*0220*/  @!P0 IMAD R6, R7, 0x8, R11 ;  /* 0x0000000807068824 */ /* 0x000fe200078e020b */
[----:B------:R-:W-:Y:S04]  /*0230*/  @!P0 LDS.64 R4, [R11] ;  /* 0x000000000b048984 */ /* 0x000fe80000000a00 */
[----:B0-----:R-:W0:Y:S02]  /*0240*/  @!P0 LDS.64 R2, [R6] ;  /* 0x0000000006028984 */ /* 0x001e240000000a00 */
[----:B0-----:R-:W-:-:S07]  /*0250*/  @!P0 DADD R2, R2, R4 ;  /* 0x0000000002028229 */ /* 0x001fce0000000004 */
[----:B------:R1:W-:Y:S01]  /*0260*/  @!P0 STS.64 [R11], R2 ;  /* 0x000000020b008388 */ /* 0x0003e20000000a00 */
[----:B------:R-:W-:Y:S01]  /*0270*/  BAR.SYNC.DEFER_BLOCKING 0x0 ;  /* 0x0000000000007b1d */ /* 0x000fe20000010000 */
[----:B------:R-:W-:Y:S01]  /*0280*/  ISETP.GT.U32.AND P0, PT, R0, 0x3, PT ;  /* 0x000000030000780c */ /* 0x000fe20003f04070 */
[----:B------:R-:W-:-:S12]  /*0290*/  IMAD.MOV.U32 R0, RZ, RZ, R7 ;  /* 0x000000ffff007224 */ /* 0x000fd800078e0007 */
[----:B-1----:R-:W-:Y:S05]  /*02a0*/  @P0 BRA `(.L_x_5) ;  /* 0xfffffffc00d40947 */ /* 0x002fea000383ffff */
.L_x_4:
[----:B------:R-:W1:Y:S01]  /*02b0*/  S2UR UR5, SR_CgaCtaId ;  /* 0x00000000000579c3 */ /* 0x000e620000008800 */
[----:B------:R-:W-:-:S07]  /*02c0*/  UMOV UR4, 0x400 ;  /* 0x0000040000047882 */ /* 0x000fce0000000000 */
[----:B------:R-:W2:Y:S01]  /*02d0*/  LDC.64 R4, c[0x0][0x388] ;  /* 0x0000e200ff047b82 */ /* 0x000ea20000000a00 */
[----:B-1----:R-:W-:-:S09]  /*02e0*/  ULEA UR4, UR5, UR4, 0x18 ;  /* 0x0000000405047291 */ /* 0x002fd2000f8ec0ff */
[----:B0-----:R-:W2:Y:S04]  /*02f0*/  LDS.64 R2, [UR4] ;  /* 0x00000004ff027984 */ /* 0x001ea80008000a00 */
[----:B--2---:R-:W-:Y:S01]  /*0300*/  STG.E.64 desc[UR6][R4.64], R2 ;  /* 0x0000000204007986 */ /* 0x004fe2000c101b06 */
[----:B------:R-:W-:Y:S05]  /*0310*/  EXIT ;  /* 0x000000000000794d */ /* 0x000fea0003800000 */
.L_x_6:
[----:B------:R-:W-:-:S00]  /*0320*/  BRA `(.L_x_6) ;  /* 0xfffffffc00fc7947 */ /* 0x000fc0000383ffff */
[----:B------:R-:W-:-:S00]  /*0330*/  NOP ;  /* 0x0000000000007918 */ /* 0x000fc00000000000 */
        /* <DEDUP_REMOVED lines=12> */
.L_x_7:


//--------------------- .nv.shared._Z14vec_sum_reducePfPdj --------------------------
	.section	.nv.shared._Z14vec_sum_reducePfPdj,"aw",@nobits
	.sectionflags	@""
	.align	16
	.zero		1024


//--------------------- .nv.shared.reserved.0     --------------------------
	.section	.nv.shared.reserved.0,"aw",@nobits
	.weak		__nv_reservedSMEM_offset_0_alias
	.size		__nv_reservedSMEM_offset_0_alias, 0, 64
	.other		__nv_reservedSMEM_offset_0_alias,@"STO_CUDA_RESERVED_SHARED STV_DEFAULT"
__nv_reservedSMEM_offset_0_alias:
	.zero		0
	.zero		64


//--------------------- .nv.constant0._Z14vec_sum_reducePfPdj --------------------------
	.section	.nv.constant0._Z14vec_sum_reducePfPdj,"a",@progbits
	.sectionflags	@""
	.align	4
.nv.constant0._Z14vec_sum_reducePfPdj:
	.zero		916


//--------------------- SYMBOLS --------------------------

	.type		.nv.reservedSmem.offset0,@object
	.size		.nv.reservedSmem.offset0,0x4
	.type		.nv.reservedSmem.cap,@object
	.size		.nv.reservedSmem.cap,0x4
